//
// Generated by NVIDIA NVVM Compiler
//
// Compiler Build ID: CL-36424714
// Cuda compilation tools, release 13.0, V13.0.88
// Based on NVVM 20.0.0
//

.version 9.0
.target sm_100
.address_size 64

	// .globl	_Z17apply_rows_max_cmPfS_ii
.extern .shared .align 16 .b8 shared_data[];

.visible .entry _Z17apply_rows_max_cmPfS_ii(
	.param .u64 .ptr .align 1 _Z17apply_rows_max_cmPfS_ii_param_0,
	.param .u64 .ptr .align 1 _Z17apply_rows_max_cmPfS_ii_param_1,
	.param .u32 _Z17apply_rows_max_cmPfS_ii_param_2,
	.param .u32 _Z17apply_rows_max_cmPfS_ii_param_3
)
{
	.reg .pred 	%p<21>;
	.reg .b32 	%r<69>;
	.reg .b32 	%f<37>;
	.reg .b64 	%rd<9>;

	ld.param.u64 	%rd3, [_Z17apply_rows_max_cmPfS_ii_param_0];
	ld.param.u64 	%rd4, [_Z17apply_rows_max_cmPfS_ii_param_1];
	ld.param.u32 	%r27, [_Z17apply_rows_max_cmPfS_ii_param_2];
	ld.param.u32 	%r28, [_Z17apply_rows_max_cmPfS_ii_param_3];
	mov.u32 	%r1, %tid.y;
	mov.u32 	%r2, %ntid.x;
	setp.lt.s32 	%p2, %r28, 1;
	@%p2 bra 	$L__BB0_26;
	mov.u32 	%r30, %tid.x;
	mul.lo.s32 	%r31, %r2, %r2;
	cvta.to.global.u64 	%rd5, %rd4;
	mov.u32 	%r32, %ctaid.x;
	mad.lo.s32 	%r3, %r2, %r32, %r30;
	mad.lo.s32 	%r33, %r1, %r2, %r30;
	shl.b32 	%r34, %r33, 2;
	mov.u32 	%r35, shared_data;
	add.s32 	%r4, %r35, %r34;
	setp.eq.s32 	%p3, %r1, 0;
	setp.lt.u32 	%p4, %r3, %r27;
	and.pred  	%p1, %p3, %p4;
	shl.b32 	%r36, %r30, 2;
	add.s32 	%r5, %r35, %r36;
	shl.b32 	%r37, %r31, 2;
	add.s32 	%r6, %r5, %r37;
	mul.wide.u32 	%rd6, %r3, 4;
	add.s64 	%rd1, %rd5, %rd6;
	add.s32 	%r38, %r2, -1;
	add.s32 	%r7, %r2, -2;
	and.b32  	%r8, %r38, 3;
	and.b32  	%r39, %r38, -4;
	neg.s32 	%r9, %r39;
	shl.b32 	%r10, %r2, 4;
	mul.lo.s32 	%r11, %r2, 12;
	shl.b32 	%r12, %r2, 3;
	shl.b32 	%r13, %r2, 2;
	cvta.to.global.u64 	%rd2, %rd3;
	mov.b32 	%r63, 0;
	not.pred 	%p5, %p1;
$L__BB0_2:
	add.s32 	%r40, %r63, %r1;
	mad.lo.s32 	%r41, %r40, %r27, %r3;
	mul.wide.u32 	%rd7, %r41, 4;
	add.s64 	%rd8, %rd2, %rd7;
	ld.global.f32 	%f18, [%rd8];
	st.shared.f32 	[%r4], %f18;
	bar.sync 	0;
	@%p5 bra 	$L__BB0_25;
	setp.lt.u32 	%p6, %r2, 2;
	ld.shared.f32 	%f29, [%r5];
	st.shared.f32 	[%r6], %f29;
	@%p6 bra 	$L__BB0_24;
	setp.lt.u32 	%p7, %r7, 3;
	mov.b32 	%r68, 1;
	@%p7 bra 	$L__BB0_16;
	mov.b32 	%r66, 2;
	mov.u32 	%r64, %r63;
	mov.u32 	%r65, %r5;
	mov.u32 	%r67, %r9;
$L__BB0_6:
	add.s32 	%r44, %r64, 1;
	setp.ge.s32 	%p8, %r44, %r28;
	@%p8 bra 	$L__BB0_8;
	add.s32 	%r45, %r65, %r13;
	ld.shared.f32 	%f19, [%r45];
	max.f32 	%f29, %f29, %f19;
	st.shared.f32 	[%r6], %f29;
$L__BB0_8:
	add.s32 	%r46, %r64, 2;
	setp.ge.s32 	%p9, %r46, %r28;
	@%p9 bra 	$L__BB0_10;
	add.s32 	%r47, %r65, %r12;
	ld.shared.f32 	%f20, [%r47];
	max.f32 	%f29, %f29, %f20;
	st.shared.f32 	[%r6], %f29;
$L__BB0_10:
	add.s32 	%r48, %r64, 3;
	setp.ge.s32 	%p10, %r48, %r28;
	@%p10 bra 	$L__BB0_12;
	add.s32 	%r49, %r65, %r11;
	ld.shared.f32 	%f21, [%r49];
	max.f32 	%f29, %f29, %f21;
	st.shared.f32 	[%r6], %f29;
$L__BB0_12:
	add.s32 	%r64, %r64, 4;
	setp.ge.s32 	%p11, %r64, %r28;
	@%p11 bra 	$L__BB0_14;
	add.s32 	%r50, %r65, %r10;
	ld.shared.f32 	%f22, [%r50];
	max.f32 	%f29, %f29, %f22;
	st.shared.f32 	[%r6], %f29;
$L__BB0_14:
	add.s32 	%r67, %r67, 4;
	add.s32 	%r66, %r66, 4;
	add.s32 	%r65, %r65, %r10;
	setp.ne.s32 	%p12, %r67, 0;
	@%p12 bra 	$L__BB0_6;
	add.s32 	%r68, %r66, -1;
$L__BB0_16:
	setp.eq.s32 	%p13, %r8, 0;
	@%p13 bra 	$L__BB0_24;
	add.s32 	%r25, %r68, %r63;
	setp.ge.s32 	%p14, %r25, %r28;
	@%p14 bra 	$L__BB0_19;
	mul.lo.s32 	%r51, %r68, %r2;
	shl.b32 	%r52, %r51, 2;
	add.s32 	%r53, %r5, %r52;
	ld.shared.f32 	%f23, [%r53];
	max.f32 	%f29, %f29, %f23;
	st.shared.f32 	[%r6], %f29;
$L__BB0_19:
	setp.eq.s32 	%p15, %r8, 1;
	@%p15 bra 	$L__BB0_24;
	add.s32 	%r54, %r25, 1;
	setp.ge.s32 	%p16, %r54, %r28;
	@%p16 bra 	$L__BB0_22;
	mad.lo.s32 	%r55, %r2, %r68, %r2;
	shl.b32 	%r56, %r55, 2;
	add.s32 	%r57, %r5, %r56;
	ld.shared.f32 	%f24, [%r57];
	max.f32 	%f29, %f29, %f24;
	st.shared.f32 	[%r6], %f29;
$L__BB0_22:
	setp.eq.s32 	%p17, %r8, 2;
	add.s32 	%r58, %r25, 2;
	setp.ge.s32 	%p18, %r58, %r28;
	or.pred  	%p19, %p17, %p18;
	@%p19 bra 	$L__BB0_24;
	add.s32 	%r59, %r68, 2;
	mul.lo.s32 	%r60, %r59, %r2;
	shl.b32 	%r61, %r60, 2;
	add.s32 	%r62, %r5, %r61;
	ld.shared.f32 	%f25, [%r62];
	max.f32 	%f29, %f29, %f25;
	st.shared.f32 	[%r6], %f29;
$L__BB0_24:
	ld.global.f32 	%f26, [%rd1];
	max.f32 	%f27, %f26, %f29;
	st.global.f32 	[%rd1], %f27;
$L__BB0_25:
	bar.sync 	0;
	add.s32 	%r63, %r63, %r2;
	setp.lt.s32 	%p20, %r63, %r28;
	@%p20 bra 	$L__BB0_2;
$L__BB0_26:
	ret;

}


// ===== COMPILED SASS (sm_100) =====

	.target	sm_100

	.elftype	@"ET_EXEC"


//--------------------- .note.nv.tkinfo           --------------------------
	.section	.note.nv.tkinfo,"",@"SHT_NOTE"
	.sectionflags	@"SHF_NOTE_NV_TKINFO"
	.tkinfo
        /*0018*/ 	.word	0x00000002
        /*0030*/ 	.string	""
        /*0030*/ 	.string	"ptxas"
        /*0030*/ 	.string	"Cuda compilation tools, release 13.0, V13.0.88"
        /*0030*/ 	.string	"Build cuda_13.0.r13.0/compiler.36424714_0"
        /*0030*/ 	.string	"-arch sm_100 -m 64 "



//--------------------- .note.nv.cuinfo           --------------------------
	.section	.note.nv.cuinfo,"",@"SHT_NOTE"
	.sectionflags	@"SHF_NOTE_NV_CUINFO"
        /*0018*/ 	.short	0x0002
        /*001a*/ 	.short	0x0064
        /*001c*/ 	.short	0x0082
	.zero		2


//--------------------- .nv.info                  --------------------------
	.section	.nv.info,"",@"SHT_CUDA_INFO"
	.align	4


	//----- nvinfo : EIATTR_REGCOUNT
	.align		4
        /*0000*/ 	.byte	0x04, 0x2f
        /*0002*/ 	.short	(.L_1 - .L_0)
	.align		4
.L_0:
        /*0004*/ 	.word	index@(_Z17apply_rows_max_cmPfS_ii)
        /*0008*/ 	.word	0x00000019


	//----- nvinfo : EIATTR_FRAME_SIZE
	.align		4
.L_1:
        /*000c*/ 	.byte	0x04, 0x11
        /*000e*/ 	.short	(.L_3 - .L_2)
	.align		4
.L_2:
        /*0010*/ 	.word	index@(_Z17apply_rows_max_cmPfS_ii)
        /*0014*/ 	.word	0x00000000


	//----- nvinfo : EIATTR_MIN_STACK_SIZE
	.align		4
.L_3:
        /*0018*/ 	.byte	0x04, 0x12
        /*001a*/ 	.short	(.L_5 - .L_4)
	.align		4
.L_4:
        /*001c*/ 	.word	index@(_Z17apply_rows_max_cmPfS_ii)
        /*0020*/ 	.word	0x00000000
.L_5:


//--------------------- .nv.compat                --------------------------
	.section	.nv.compat,"",@"SHT_CUDA_COMPAT_INFO"
	.align	4
        /*0000*/ 	.byte	0x02, 0x09, 0x00, 0x00, 0x02, 0x02, 0x01, 0x00, 0x02, 0x05, 0x05, 0x00, 0x03, 0x07, 0x01, 0x01
        /*0010*/ 	.byte	0x02, 0x03, 0x00, 0x00, 0x02, 0x06, 0x01, 0x00, 0x04, 0x0b, 0x08, 0x00, 0x09, 0x00, 0x00, 0x00
        /*0020*/ 	.byte	0x00, 0x00, 0x00, 0x00


//--------------------- .nv.info._Z17apply_rows_max_cmPfS_ii --------------------------
	.section	.nv.info._Z17apply_rows_max_cmPfS_ii,"",@"SHT_CUDA_INFO"
	.sectionflags	@""
	.align	4


	//----- nvinfo : EIATTR_CUDA_API_VERSION
	.align		4
        /*0000*/ 	.byte	0x04, 0x37
        /*0002*/ 	.short	(.L_7 - .L_6)
.L_6:
        /*0004*/ 	.word	0x00000082


	//----- nvinfo : EIATTR_KPARAM_INFO
	.align		4
.L_7:
        /*0008*/ 	.byte	0x04, 0x17
        /*000a*/ 	.short	(.L_9 - .L_8)
.L_8:
        /*000c*/ 	.word	0x00000000
        /*0010*/ 	.short	0x0003
        /*0012*/ 	.short	0x0014
        /*0014*/ 	.byte	0x00, 0xf0, 0x11, 0x00


	//----- nvinfo : EIATTR_KPARAM_INFO
	.align		4
.L_9:
        /*0018*/ 	.byte	0x04, 0x17
        /*001a*/ 	.short	(.L_11 - .L_10)
.L_10:
        /*001c*/ 	.word	0x00000000
        /*0020*/ 	.short	0x0002
        /*0022*/ 	.short	0x0010
        /*0024*/ 	.byte	0x00, 0xf0, 0x11, 0x00


	//----- nvinfo : EIATTR_KPARAM_INFO
	.align		4
.L_11:
        /*0028*/ 	.byte	0x04, 0x17
        /*002a*/ 	.short	(.L_13 - .L_12)
.L_12:
        /*002c*/ 	.word	0x00000000
        /*0030*/ 	.short	0x0001
        /*0032*/ 	.short	0x0008
        /*0034*/ 	.byte	0x00, 0xf5, 0x21, 0x00


	//----- nvinfo : EIATTR_KPARAM_INFO
	.align		4
.L_13:
        /*0038*/ 	.byte	0x04, 0x17
        /*003a*/ 	.short	(.L_15 - .L_14)
.L_14:
        /*003c*/ 	.word	0x00000000
        /*0040*/ 	.short	0x0000
        /*0042*/ 	.short	0x0000
        /*0044*/ 	.byte	0x00, 0xf5, 0x21, 0x00


	//----- nvinfo : EIATTR_SPARSE_MMA_MASK
	.align		4
.L_15:
        /*0048*/ 	.byte	0x03, 0x50
        /*004a*/ 	.short	0x0000


	//----- nvinfo : EIATTR_MAXREG_COUNT
	.align		4
        /*004c*/ 	.byte	0x03, 0x1b
        /*004e*/ 	.short	0x00ff


	//----- nvinfo : EIATTR_NUM_BARRIERS
	.align		4
        /*0050*/ 	.byte	0x02, 0x4c
        /*0052*/ 	.byte	0x01
	.zero		1


	//----- nvinfo : EIATTR_MERCURY_ISA_VERSION
	.align		4
        /*0054*/ 	.byte	0x03, 0x5f
        /*0056*/ 	.short	0x0101


	//----- nvinfo : EIATTR_VRC_CTA_INIT_COUNT
	.align		4
        /*0058*/ 	.byte	0x02, 0x4a
	.zero		1
	.zero		1


	//----- nvinfo : EIATTR_EXIT_INSTR_OFFSETS
	.align		4
        /*005c*/ 	.byte	0x04, 0x1c
        /*005e*/ 	.short	(.L_17 - .L_16)


	//   ....[0]....
.L_16:
        /*0060*/ 	.word	0x00000030


	//   ....[1]....
        /*0064*/ 	.word	0x000011e0


	//----- nvinfo : EIATTR_CRS_STACK_SIZE
	.align		4
.L_17:
        /*0068*/ 	.byte	0x04, 0x1e
        /*006a*/ 	.short	(.L_19 - .L_18)
.L_18:
        /*006c*/ 	.word	0x00000000


	//----- nvinfo : EIATTR_CBANK_PARAM_SIZE
	.align		4
.L_19:
        /*0070*/ 	.byte	0x03, 0x19
        /*0072*/ 	.short	0x0018


	//----- nvinfo : EIATTR_PARAM_CBANK
	.align		4
        /*0074*/ 	.byte	0x04, 0x0a
        /*0076*/ 	.short	(.L_21 - .L_20)
	.align		4
.L_20:
        /*0078*/ 	.word	index@(.nv.constant0._Z17apply_rows_max_cmPfS_ii)
        /*007c*/ 	.short	0x0380
        /*007e*/ 	.short	0x0018


	//----- nvinfo : EIATTR_SW_WAR
	.align		4
.L_21:
        /*0080*/ 	.byte	0x04, 0x36
        /*0082*/ 	.short	(.L_23 - .L_22)
.L_22:
        /*0084*/ 	.word	0x00000008
.L_23:


//--------------------- .nv.callgraph             --------------------------
	.section	.nv.callgraph,"",@"SHT_CUDA_CALLGRAPH"
	.align	4
	.sectionentsize	8
	.align		4
        /*0000*/ 	.word	0x00000000
	.align		4
        /*0004*/ 	.word	0xffffffff
	.align		4
        /*0008*/ 	.word	0x00000000
	.align		4
        /*000c*/ 	.word	0xfffffffe
	.align		4
        /*0010*/ 	.word	0x00000000
	.align		4
        /*0014*/ 	.word	0xfffffffd
	.align		4
        /*0018*/ 	.word	0x00000000
	.align		4
        /*001c*/ 	.word	0xfffffffc


//--------------------- .text._Z17apply_rows_max_cmPfS_ii --------------------------
	.section	.text._Z17apply_rows_max_cmPfS_ii,"ax",@progbits
	.align	128
        .global         _Z17apply_rows_max_cmPfS_ii
        .type           _Z17apply_rows_max_cmPfS_ii,@function
        .size           _Z17apply_rows_max_cmPfS_ii,(.L_x_11 - _Z17apply_rows_max_cmPfS_ii)
        .other          _Z17apply_rows_max_cmPfS_ii,@"STO_CUDA_ENTRY STV_DEFAULT"
_Z17apply_rows_max_cmPfS_ii:
.text._Z17apply_rows_max_cmPfS_ii:
[----:B------:R-:W-:Y:S08]  /*0000*/  LDC R1, c[0x0][0x37c] ;  /* 0x0000df00ff017b82 */ /* 0x000ff00000000800 */
[----:B------:R-:W0:Y:S02]  /*0010*/  LDC R0, c[0x0][0x394] ;  /* 0x0000e500ff007b82 */ /* 0x000e240000000800 */
[----:B0-----:R-:W-:-:S13]  /*0020*/  ISETP.GE.AND P0, PT, R0, 0x1, PT ;  /* 0x000000010000780c */ /* 0x001fda0003f06270 */
[----:B------:R-:W-:Y:S05]  /*0030*/  @!P0 EXIT ;  /* 0x000000000000894d */ /* 0x000fea0003800000 */
[----:B------:R-:W0:Y:S01]  /*0040*/  S2R R13, SR_TID.X ;  /* 0x00000000000d7919 */ /* 0x000e220000002100 */
[----:B------:R-:W1:Y:S01]  /*0050*/  LDC R6, c[0x0][0x360] ;  /* 0x0000d800ff067b82 */ /* 0x000e620000000800 */
[----:B------:R-:W2:Y:S01]  /*0060*/  LDCU UR8, c[0x0][0x390] ;  /* 0x00007200ff0877ac */ /* 0x000ea20008000800 */
[----:B------:R-:W3:Y:S01]  /*0070*/  S2R R5, SR_TID.Y ;  /* 0x0000000000057919 */ /* 0x000ee20000002200 */
[----:B------:R-:W4:Y:S05]  /*0080*/  LDCU.64 UR6, c[0x0][0x358] ;  /* 0x00006b00ff0677ac */ /* 0x000f2a0008000a00 */
[----:B------:R-:W0:Y:S08]  /*0090*/  S2UR UR4, SR_CTAID.X ;  /* 0x00000000000479c3 */ /* 0x000e300000002500 */
[----:B------:R-:W5:Y:S08]  /*00a0*/  S2UR UR5, SR_CgaCtaId ;  /* 0x00000000000579c3 */ /* 0x000f700000008800 */
[----:B------:R-:W4:Y:S01]  /*00b0*/  LDC.64 R2, c[0x0][0x388] ;  /* 0x0000e200ff027b82 */ /* 0x000f220000000a00 */
[----:B-1----:R-:W-:-:S02]  /*00c0*/  VIADD R7, R6, 0xffffffff ;  /* 0xffffffff06077836 */ /* 0x002fc40000000000 */
[C---:B------:R-:W-:Y:S02]  /*00d0*/  VIADD R0, R6.reuse, 0xfffffffe ;  /* 0xfffffffe06007836 */ /* 0x040fe40000000000 */
[CC--:B------:R-:W-:Y:S01]  /*00e0*/  IMAD R11, R6.reuse, R6.reuse, RZ ;  /* 0x00000006060b7224 */ /* 0x0c0fe200078e02ff */
[----:B------:R-:W-:Y:S01]  /*00f0*/  LOP3.LUT R16, R7, 0xfffffffc, RZ, 0xc0, !PT ;  /* 0xfffffffc07107812 */ /* 0x000fe200078ec0ff */
[--C-:B0-----:R-:W-:Y:S01]  /*0100*/  IMAD R4, R6, UR4, R13.reuse ;  /* 0x0000000406047c24 */ /* 0x101fe2000f8e020d */
[----:B------:R-:W-:Y:S01]  /*0110*/  UMOV UR4, 0x400 ;  /* 0x0000040000047882 */ /* 0x000fe20000000000 */
[----:B------:R-:W-:Y:S01]  /*0120*/  ISETP.GE.U32.AND P2, PT, R0, 0x3, PT ;  /* 0x000000030000780c */ /* 0x000fe20003f46070 */
[----:B---3--:R-:W-:Y:S01]  /*0130*/  IMAD R9, R5, R6, R13 ;  /* 0x0000000605097224 */ /* 0x008fe200078e020d */
[----:B------:R-:W-:Y:S01]  /*0140*/  LOP3.LUT R7, R7, 0x3, RZ, 0xc0, !PT ;  /* 0x0000000307077812 */ /* 0x000fe200078ec0ff */
[----:B------:R-:W-:Y:S01]  /*0150*/  IMAD.MOV.U32 R0, RZ, RZ, RZ ;  /* 0x000000ffff007224 */ /* 0x000fe200078e00ff */
[----:B--2---:R-:W-:Y:S01]  /*0160*/  ISETP.GE.U32.AND P1, PT, R4, UR8, PT ;  /* 0x0000000804007c0c */ /* 0x004fe2000bf26070 */
[----:B------:R-:W-:Y:S01]  /*0170*/  IMAD.MOV R10, RZ, RZ, -R16 ;  /* 0x000000ffff0a7224 */ /* 0x000fe200078e0a10 */
[----:B-----5:R-:W-:-:S02]  /*0180*/  ULEA UR4, UR5, UR4, 0x18 ;  /* 0x0000000405047291 */ /* 0x020fc4000f8ec0ff */
[----:B------:R-:W-:-:S04]  /*0190*/  ISETP.EQ.AND P1, PT, R5, RZ, !P1 ;  /* 0x000000ff0500720c */ /* 0x000fc80004f22270 */
[----:B------:R-:W-:Y:S02]  /*01a0*/  LEA R8, R13, UR4, 0x2 ;  /* 0x000000040d087c11 */ /* 0x000fe4000f8e10ff */
[----:B------:R-:W-:Y:S01]  /*01b0*/  LEA R9, R9, UR4, 0x2 ;  /* 0x0000000409097c11 */ /* 0x000fe2000f8e10ff */
[----:B----4-:R-:W-:-:S04]  /*01c0*/  IMAD.WIDE.U32 R2, R4, 0x4, R2 ;  /* 0x0000000404027825 */ /* 0x010fc800078e0002 */
[----:B------:R-:W-:-:S07]  /*01d0*/  IMAD R11, R11, 0x4, R8 ;  /* 0x000000040b0b7824 */ /* 0x000fce00078e0208 */
.L_x_9:
[----:B0-234-:R-:W0:Y:S01]  /*01e0*/  LDC.64 R12, c[0x0][0x380] ;  /* 0x0000e000ff0c7b82 */ /* 0x01de220000000a00 */
[----:B------:R-:W1:Y:S01]  /*01f0*/  LDCU UR4, c[0x0][0x390] ;  /* 0x00007200ff0477ac */ /* 0x000e620008000800 */
[----:B------:R-:W-:-:S04]  /*0200*/  IMAD.IADD R15, R5, 0x1, R0 ;  /* 0x00000001050f7824 */ /* 0x000fc800078e0200 */
[----:B-1----:R-:W-:-:S04]  /*0210*/  IMAD R15, R15, UR4, R4 ;  /* 0x000000040f0f7c24 */ /* 0x002fc8000f8e0204 */
[----:B0-----:R-:W-:-:S06]  /*0220*/  IMAD.WIDE.U32 R12, R15, 0x4, R12 ;  /* 0x000000040f0c7825 */ /* 0x001fcc00078e000c */
[----:B------:R-:W2:Y:S01]  /*0230*/  LDG.E R12, desc[UR6][R12.64] ;  /* 0x000000060c0c7981 */ /* 0x000ea2000c1e1900 */
[----:B------:R-:W-:Y:S03]  /*0240*/  BSSY.RECONVERGENT B0, `(.L_x_0) ;  /* 0x00000f4000007945 */ /* 0x000fe60003800200 */
[----:B--2---:R0:W-:Y:S01]  /*0250*/  STS [R9], R12 ;  /* 0x0000000c09007388 */ /* 0x0041e20000000800 */
[----:B------:R-:W-:Y:S06]  /*0260*/  BAR.SYNC.DEFER_BLOCKING 0x0 ;  /* 0x0000000000007b1d */ /* 0x000fec0000010000 */
[----:B------:R-:W-:Y:S05]  /*0270*/  @!P1 BRA `(.L_x_1) ;  /* 0x0000000c00c09947 */ /* 0x000fea0003800000 */
[----:B0-----:R-:W0:Y:S01]  /*0280*/  LDS R12, [R8] ;  /* 0x00000000080c7984 */ /* 0x001e220000000800 */
[----:B------:R-:W-:-:S03]  /*0290*/  ISETP.GE.U32.AND P0, PT, R6, 0x2, PT ;  /* 0x000000020600780c */ /* 0x000fc60003f06070 */
[----:B0-----:R0:W-:Y:S10]  /*02a0*/  STS [R11], R12 ;  /* 0x0000000c0b007388 */ /* 0x0011f40000000800 */
[----:B------:R-:W-:Y:S05]  /*02b0*/  @!P0 BRA `(.L_x_2) ;  /* 0x0000000c00a48947 */ /* 0x000fea0003800000 */
[----:B------:R-:W-:Y:S01]  /*02c0*/  IMAD.MOV.U32 R13, RZ, RZ, 0x1 ;  /* 0x00000001ff0d7424 */ /* 0x000fe200078e00ff */
[----:B------:R-:W-:Y:S06]  /*02d0*/  @!P2 BRA `(.L_x_3) ;  /* 0x0000000c002ca947 */ /* 0x000fec0003800000 */
[----:B------:R-:W-:Y:S01]  /*02e0*/  IMAD.MOV R13, RZ, RZ, -R16 ;  /* 0x000000ffff0d7224 */ /* 0x000fe200078e0a10 */
[----:B------:R-:W1:Y:S01]  /*02f0*/  LDCU UR5, c[0x0][0x394] ;  /* 0x00007280ff0577ac */ /* 0x000e620008000800 */
[----:B------:R-:W-:Y:S01]  /*0300*/  IMAD.MOV.U32 R14, RZ, RZ, R0 ;  /* 0x000000ffff0e7224 */ /* 0x000fe200078e0000 */
[----:B------:R-:W-:Y:S01]  /*0310*/  MOV R15, R10 ;  /* 0x0000000a000f7202 */ /* 0x000fe20000000f00 */
[----:B------:R-:W-:Y:S01]  /*0320*/  IMAD.MOV.U32 R17, RZ, RZ, R8 ;  /* 0x000000ffff117224 */ /* 0x000fe200078e0008 */
[----:B------:R-:W-:Y:S01]  /*0330*/  ISETP.GE.AND P0, PT, R13, RZ, PT ;  /* 0x000000ff0d00720c */ /* 0x000fe20003f06270 */
[----:B------:R-:W-:-:S12]  /*0340*/  IMAD.MOV.U32 R13, RZ, RZ, 0x2 ;  /* 0x00000002ff0d7424 */ /* 0x000fd800078e00ff */
[----:B------:R-:W-:Y:S05]  /*0350*/  @P0 BRA `(.L_x_4) ;  /* 0x0000000800980947 */ /* 0x000fea0003800000 */
[----:B------:R-:W-:Y:S01]  /*0360*/  IMAD.MOV R18, RZ, RZ, -R15 ;  /* 0x000000ffff127224 */ /* 0x000fe200078e0a0f */
[----:B------:R-:W-:-:S04]  /*0370*/  PLOP3.LUT P0, PT, PT, PT, PT, 0x80, 0x8 ;  /* 0x000000000008781c */ /* 0x000fc80003f0f070 */
[----:B------:R-:W-:-:S13]  /*0380*/  ISETP.GT.AND P3, PT, R18, 0xc, PT ;  /* 0x0000000c1200780c */ /* 0x000fda0003f64270 */
[----:B------:R-:W-:Y:S05]  /*0390*/  @!P3 BRA `(.L_x_5) ;  /* 0x00000004009cb947 */ /* 0x000fea0003800000 */
[----:B------:R-:W-:Y:S01]  /*03a0*/  PLOP3.LUT P0, PT, PT, PT, PT, 0x8, 0x80 ;  /* 0x000000000080781c */ /* 0x000fe20003f0e170 */
[----:B------:R-:W2:Y:S01]  /*03b0*/  LDCU UR4, c[0x0][0x394] ;  /* 0x00007280ff0477ac */ /* 0x000ea20008000800 */
[----:B------:R-:W-:-:S11]  /*03c0*/  NOP ;  /* 0x0000000000007918 */ /* 0x000fd60000000000 */
.L_x_6:
[C---:B------:R-:W-:Y:S01]  /*03d0*/  VIADD R18, R14.reuse, 0x1 ;  /* 0x000000010e127836 */ /* 0x040fe20000000000 */
[----:B------:R-:W-:Y:S01]  /*03e0*/  IADD3 R15, PT, PT, R15, 0x10, RZ ;  /* 0x000000100f0f7810 */ /* 0x000fe20007ffe0ff */
[----:B------:R-:W-:Y:S02]  /*03f0*/  VIADD R20, R14, 0x2 ;  /* 0x000000020e147836 */ /* 0x000fe40000000000 */
[----:B------:R-:W-:Y:S01]  /*0400*/  VIADD R13, R13, 0x10 ;  /* 0x000000100d0d7836 */ /* 0x000fe20000000000 */
[----:B--2---:R-:W-:Y:S02]  /*0410*/  ISETP.GE.AND P4, PT, R18, UR4, PT ;  /* 0x0000000412007c0c */ /* 0x004fe4000bf86270 */
[----:B------:R-:W-:Y:S01]  /*0420*/  ISETP.GE.AND P3, PT, R20, UR4, PT ;  /* 0x0000000414007c0c */ /* 0x000fe2000bf66270 */
[----:B------:R-:W-:-:S10]  /*0430*/  VIADD R20, R14, 0x3 ;  /* 0x000000030e147836 */ /* 0x000fd40000000000 */
[----:B------:R-:W-:-:S05]  /*0440*/  @!P4 IMAD R18, R6, 0x4, R17 ;  /* 0x000000040612c824 */ /* 0x000fca00078e0211 */
[----:B------:R2:W0:Y:S02]  /*0450*/  @!P4 LDS R19, [R18] ;  /* 0x000000001213c984 */ /* 0x0004240000000800 */
[----:B--2---:R-:W-:Y:S01]  /*0460*/  VIADD R18, R14, 0x4 ;  /* 0x000000040e127836 */ /* 0x004fe20000000000 */
[----:B0-----:R-:W-:Y:S01]  /*0470*/  @!P4 FMNMX R12, R12, R19, !PT ;  /* 0x000000130c0cc209 */ /* 0x001fe20007800000 */
[----:B------:R-:W-:-:S04]  /*0480*/  @!P3 IMAD R19, R6, 0x8, R17 ;  /* 0x000000080613b824 */ /* 0x000fc800078e0211 */
[----:B------:R-:W-:Y:S01]  /*0490*/  @!P4 STS [R11], R12 ;  /* 0x0000000c0b00c388 */ /* 0x000fe20000000800 */
[----:B------:R-:W-:-:S03]  /*04a0*/  ISETP.GE.AND P4, PT, R20, UR4, PT ;  /* 0x0000000414007c0c */ /* 0x000fc6000bf86270 */
[----:B------:R-:W0:Y:S10]  /*04b0*/  @!P3 LDS R19, [R19] ;  /* 0x000000001313b984 */ /* 0x000e340000000800 */
[----:B------:R-:W-:-:S02]  /*04c0*/  @!P4 IMAD R20, R6, 0xc, R17 ;  /* 0x0000000c0614c824 */ /* 0x000fc400078e0211 */
[----:B------:R-:W-:Y:S01]  /*04d0*/  IMAD R17, R6, 0x10, R17 ;  /* 0x0000001006117824 */ /* 0x000fe200078e0211 */
[----:B0-----:R-:W-:-:S05]  /*04e0*/  @!P3 FMNMX R12, R12, R19, !PT ;  /* 0x000000130c0cb209 */ /* 0x001fca0007800000 */
[----:B------:R-:W-:Y:S01]  /*04f0*/  @!P3 STS [R11], R12 ;  /* 0x0000000c0b00b388 */ /* 0x000fe20000000800 */
[----:B------:R-:W-:Y:S01]  /*0500*/  ISETP.GE.AND P3, PT, R18, UR4, PT ;  /* 0x0000000412007c0c */ /* 0x000fe2000bf66270 */
[C---:B------:R-:W-:Y:S02]  /*0510*/  VIADD R18, R14.reuse, 0x5 ;  /* 0x000000050e127836 */ /* 0x040fe40000000000 */
[----:B------:R0:W2:Y:S02]  /*0520*/  @!P4 LDS R21, [R20] ;  /* 0x000000001415c984 */ /* 0x0000a40000000800 */
[----:B0-----:R-:W-:Y:S01]  /*0530*/  VIADD R20, R14, 0x6 ;  /* 0x000000060e147836 */ /* 0x001fe20000000000 */
[----:B--2---:R-:W-:-:S05]  /*0540*/  @!P4 FMNMX R12, R12, R21, !PT ;  /* 0x000000150c0cc209 */ /* 0x004fca0007800000 */
[----:B------:R-:W-:Y:S01]  /*0550*/  @!P4 STS [R11], R12 ;  /* 0x0000000c0b00c388 */ /* 0x000fe20000000800 */
[----:B------:R-:W-:-:S03]  /*0560*/  ISETP.GE.AND P4, PT, R18, UR4, PT ;  /* 0x0000000412007c0c */ /* 0x000fc6000bf86270 */
[----:B------:R-:W0:Y:S10]  /*0570*/  @!P3 LDS R19, [R17] ;  /* 0x000000001113b984 */ /* 0x000e340000000800 */
[----:B------:R-:W-:-:S02]  /*0580*/  @!P4 LEA R18, R6, R17, 0x2 ;  /* 0x000000110612c211 */ /* 0x000fc400078e10ff */
[----:B0-----:R-:W-:-:S05]  /*0590*/  @!P3 FMNMX R12, R12, R19, !PT ;  /* 0x000000130c0cb209 */ /* 0x001fca0007800000 */
[----:B------:R-:W-:Y:S01]  /*05a0*/  @!P3 STS [R11], R12 ;  /* 0x0000000c0b00b388 */ /* 0x000fe20000000800 */
[----:B------:R-:W-:Y:S01]  /*05b0*/  ISETP.GE.AND P3, PT, R20, UR4, PT ;  /* 0x0000000414007c0c */ /* 0x000fe2000bf66270 */
[C---:B------:R-:W-:Y:S02]  /*05c0*/  VIADD R20, R14.reuse, 0x7 ;  /* 0x000000070e147836 */ /* 0x040fe40000000000 */
[----:B------:R0:W2:Y:S02]  /*05d0*/  @!P4 LDS R19, [R18] ;  /* 0x000000001213c984 */ /* 0x0000a40000000800 */
[----:B0-----:R-:W-:Y:S01]  /*05e0*/  VIADD R18, R14, 0x8 ;  /* 0x000000080e127836 */ /* 0x001fe20000000000 */
[----:B--2---:R-:W-:-:S07]  /*05f0*/  @!P4 FMNMX R12, R12, R19, !PT ;  /* 0x000000130c0cc209 */ /* 0x004fce0007800000 */
[----:B------:R-:W-:Y:S01]  /*0600*/  @!P3 IMAD R19, R6, 0x8, R17 ;  /* 0x000000080613b824 */ /* 0x000fe200078e0211 */
[----:B------:R-:W-:Y:S01]  /*0610*/  @!P4 STS [R11], R12 ;  /* 0x0000000c0b00c388 */ /* 0x000fe20000000800 */
[----:B------:R-:W-:-:S04]  /*0620*/  ISETP.GE.AND P4, PT, R20, UR4, PT ;  /* 0x0000000414007c0c */ /* 0x000fc8000bf86270 */
[----:B------:R-:W0:Y:S09]  /*0630*/  @!P3 LDS R19, [R19] ;  /* 0x000000001313b984 */ /* 0x000e320000000800 */
[C-C-:B------:R-:W-:Y:S02]  /*0640*/  @!P4 IMAD R20, R6.reuse, 0xc, R17.reuse ;  /* 0x0000000c0614c824 */ /* 0x140fe400078e0211 */
        /* <DEDUP_REMOVED lines=11> */
[----:B------:R-:W-:Y:S01]  /*0700*/  @!P4 IMAD R18, R6, 0x4, R17 ;  /* 0x000000040612c824 */ /* 0x000fe200078e0211 */
[----:B0-----:R-:W-:-:S05]  /*0710*/  @!P3 FMNMX R12, R12, R19, !PT ;  /* 0x000000130c0cb209 */ /* 0x001fca0007800000 */
[----:B------:R-:W-:Y:S01]  /*0720*/  @!P3 STS [R11], R12 ;  /* 0x0000000c0b00b388 */ /* 0x000fe20000000800 */
[----:B------:R-:W-:Y:S02]  /*0730*/  ISETP.GE.AND P3, PT, R20, UR4, PT ;  /* 0x0000000414007c0c */ /* 0x000fe4000bf66270 */
[C---:B------:R-:W-:Y:S01]  /*0740*/  IADD3 R20, PT, PT, R14.reuse, 0xb, RZ ;  /* 0x0000000b0e147810 */ /* 0x040fe20007ffe0ff */
        /* <DEDUP_REMOVED lines=22> */
[----:B------:R-:W-:Y:S01]  /*08b0*/  ISETP.GE.AND P3, PT, R20, UR4, PT ;  /* 0x0000000414007c0c */ /* 0x000fe2000bf66270 */
[C---:B------:R-:W-:Y:S02]  /*08c0*/  VIADD R20, R14.reuse, 0xf ;  /* 0x0000000f0e147836 */ /* 0x040fe40000000000 */
[----:B------:R-:W0:Y:S01]  /*08d0*/  @!P4 LDS R19, [R18] ;  /* 0x000000001213c984 */ /* 0x000e220000000800 */
[----:B------:R-:W-:Y:S01]  /*08e0*/  VIADD R14, R14, 0x10 ;  /* 0x000000100e0e7836 */ /* 0x000fe20000000000 */
[----:B0-----:R-:W-:-:S08]  /*08f0*/  @!P4 FMNMX R12, R12, R19, !PT ;  /* 0x000000130c0cc209 */ /* 0x001fd00007800000 */
        /* <DEDUP_REMOVED lines=8> */
[----:B------:R-:W-:-:S03]  /*0980*/  ISETP.GE.AND P3, PT, R14, UR4, PT ;  /* 0x000000040e007c0c */ /* 0x000fc6000bf66270 */
[----:B------:R-:W0:Y:S02]  /*0990*/  @!P4 LDS R21, [R20] ;  /* 0x000000001415c984 */ /* 0x000e240000000800 */
[----:B0-----:R-:W-:-:S05]  /*09a0*/  @!P4 FMNMX R12, R12, R21, !PT ;  /* 0x000000150c0cc209 */ /* 0x001fca0007800000 */
[----:B------:R-:W-:Y:S04]  /*09b0*/  @!P4 STS [R11], R12 ;  /* 0x0000000c0b00c388 */ /* 0x000fe80000000800 */
[----:B------:R-:W0:Y:S02]  /*09c0*/  @!P3 LDS R19, [R17] ;  /* 0x000000001113b984 */ /* 0x000e240000000800 */
[----:B0-----:R-:W-:-:S05]  /*09d0*/  @!P3 FMNMX R12, R12, R19, !PT ;  /* 0x000000130c0cb209 */ /* 0x001fca0007800000 */
[----:B------:R3:W-:Y:S01]  /*09e0*/  @!P3 STS [R11], R12 ;  /* 0x0000000c0b00b388 */ /* 0x0007e20000000800 */
[----:B------:R-:W-:-:S13]  /*09f0*/  ISETP.GE.AND P3, PT, R15, -0xc, PT ;  /* 0xfffffff40f00780c */ /* 0x000fda0003f66270 */
[----:B---3--:R-:W-:Y:S05]  /*0a00*/  @!P3 BRA `(.L_x_6) ;  /* 0xfffffff80070b947 */ /* 0x008fea000383ffff */
.L_x_5:
[----:B------:R-:W-:-:S05]  /*0a10*/  IMAD.MOV R18, RZ, RZ, -R15 ;  /* 0x000000ffff127224 */ /* 0x000fca00078e0a0f */
[----:B------:R-:W-:-:S13]  /*0a20*/  ISETP.GT.AND P3, PT, R18, 0x4, PT ;  /* 0x000000041200780c */ /* 0x000fda0003f64270 */
[----:B------:R-:W-:Y:S05]  /*0a30*/  @!P3 BRA `(.L_x_7) ;  /* 0x0000000000d8b947 */ /* 0x000fea0003800000 */
[----:B------:R-:W2:Y:S01]  /*0a40*/  LDCU UR4, c[0x0][0x394] ;  /* 0x00007280ff0477ac */ /* 0x000ea20008000800 */
[C---:B------:R-:W-:Y:S02]  /*0a50*/  VIADD R18, R14.reuse, 0x1 ;  /* 0x000000010e127836 */ /* 0x040fe40000000000 */
[C---:B------:R-:W-:Y:S02]  /*0a60*/  VIADD R20, R14.reuse, 0x2 ;  /* 0x000000020e147836 */ /* 0x040fe40000000000 */
[----:B------:R-:W-:Y:S02]  /*0a70*/  VIADD R22, R14, 0x4 ;  /* 0x000000040e167836 */ /* 0x000fe40000000000 */
[----:B------:R-:W-:Y:S02]  /*0a80*/  VIADD R13, R13, 0x4 ;  /* 0x000000040d0d7836 */ /* 0x000fe40000000000 */
[----:B------:R-:W-:-:S03]  /*0a90*/  VIADD R15, R15, 0x4 ;  /* 0x000000040f0f7836 */ /* 0x000fc60000000000 */
[----:B------:R-:W-:Y:S01]  /*0aa0*/  IADD3 R13, PT, PT, R13, 0x4, RZ ;  /* 0x000000040d0d7810 */ /* 0x000fe20007ffe0ff */
[----:B------:R-:W-:Y:S01]  /*0ab0*/  VIADD R15, R15, 0x4 ;  /* 0x000000040f0f7836 */ /* 0x000fe20000000000 */
[----:B--2---:R-:W-:Y:S02]  /*0ac0*/  ISETP.GE.AND P0, PT, R18, UR4, PT ;  /* 0x0000000412007c0c */ /* 0x004fe4000bf06270 */
[----:B------:R-:W-:Y:S01]  /*0ad0*/  ISETP.GE.AND P3, PT, R20, UR4, PT ;  /* 0x0000000414007c0c */ /* 0x000fe2000bf66270 */
[----:B------:R-:W-:Y:S01]  /*0ae0*/  VIADD R20, R14, 0x3 ;  /* 0x000000030e147836 */ /* 0x000fe20000000000 */
[----:B------:R-:W-:-:S09]  /*0af0*/  IADD3 R14, PT, PT, R22, 0x1, RZ ;  /* 0x00000001160e7810 */ /* 0x000fd20007ffe0ff */
        /* <DEDUP_REMOVED lines=12> */
[----:B------:R-:W-:-:S03]  /*0bc0*/  ISETP.GE.AND P3, PT, R22, UR4, PT ;  /* 0x0000000416007c0c */ /* 0x000fc6000bf66270 */
        /* <DEDUP_REMOVED lines=9> */
[----:B------:R-:W-:-:S03]  /*0c60*/  ISETP.GE.AND P3, PT, R18, UR4, PT ;  /* 0x0000000412007c0c */ /* 0x000fc6000bf66270 */
[----:B------:R0:W2:Y:S02]  /*0c70*/  @!P0 LDS R19, [R14] ;  /* 0x000000000e138984 */ /* 0x0000a40000000800 */
[----:B0-----:R-:W-:-:S08]  /*0c80*/  VIADD R14, R22, 0x4 ;  /* 0x00000004160e7836 */ /* 0x001fd00000000000 */
[----:B------:R-:W-:Y:S01]  /*0c90*/  @!P3 IMAD R18, R6, 0x8, R17 ;  /* 0x000000080612b824 */ /* 0x000fe200078e0211 */
[----:B--2---:R-:W-:-:S05]  /*0ca0*/  @!P0 FMNMX R12, R12, R19, !PT ;  /* 0x000000130c0c8209 */ /* 0x004fca0007800000 */
[----:B------:R-:W-:Y:S01]  /*0cb0*/  @!P0 STS [R11], R12 ;  /* 0x0000000c0b008388 */ /* 0x000fe20000000800 */
[----:B------:R-:W-:-:S03]  /*0cc0*/  ISETP.GE.AND P0, PT, R20, UR4, PT ;  /* 0x0000000414007c0c */ /* 0x000fc6000bf06270 */
[----:B------:R-:W0:Y:S02]  /*0cd0*/  @!P3 LDS R19, [R18] ;  /* 0x000000001213b984 */ /* 0x000e240000000800 */
[----:B0-----:R-:W-:-:S08]  /*0ce0*/  @!P3 FMNMX R12, R12, R19, !PT ;  /* 0x000000130c0cb209 */ /* 0x001fd00007800000 */
[C-C-:B------:R-:W-:Y:S02]  /*0cf0*/  @!P0 IMAD R19, R6.reuse, 0xc, R17.reuse ;  /* 0x0000000c06138824 */ /* 0x140fe400078e0211 */
[----:B------:R-:W-:Y:S01]  /*0d00*/  IMAD R17, R6, 0x10, R17 ;  /* 0x0000001006117824 */ /* 0x000fe200078e0211 */
[----:B------:R-:W-:Y:S01]  /*0d10*/  @!P3 STS [R11], R12 ;  /* 0x0000000c0b00b388 */ /* 0x000fe20000000800 */
[----:B------:R-:W-:-:S03]  /*0d20*/  ISETP.GE.AND P3, PT, R14, UR4, PT ;  /* 0x000000040e007c0c */ /* 0x000fc6000bf66270 */
[----:B------:R-:W0:Y:S02]  /*0d30*/  @!P0 LDS R19, [R19] ;  /* 0x0000000013138984 */ /* 0x000e240000000800 */
[----:B0-----:R-:W-:-:S05]  /*0d40*/  @!P0 FMNMX R12, R12, R19, !PT ;  /* 0x000000130c0c8209 */ /* 0x001fca0007800000 */
[----:B------:R-:W-:Y:S01]  /*0d50*/  @!P0 STS [R11], R12 ;  /* 0x0000000c0b008388 */ /* 0x000fe20000000800 */
[----:B------:R-:W-:-:S03]  /*0d60*/  PLOP3.LUT P0, PT, PT, PT, PT, 0x8, 0x80 ;  /* 0x000000000080781c */ /* 0x000fc60003f0e170 */
[----:B------:R-:W0:Y:S02]  /*0d70*/  @!P3 LDS R21, [R17] ;  /* 0x000000001115b984 */ /* 0x000e240000000800 */
[----:B0-----:R-:W-:-:S05]  /*0d80*/  @!P3 FMNMX R12, R12, R21, !PT ;  /* 0x000000150c0cb209 */ /* 0x001fca0007800000 */
[----:B------:R2:W-:Y:S03]  /*0d90*/  @!P3 STS [R11], R12 ;  /* 0x0000000c0b00b388 */ /* 0x0005e60000000800 */
.L_x_7:
[----:B------:R-:W-:-:S13]  /*0da0*/  ISETP.NE.OR P0, PT, R15, RZ, P0 ;  /* 0x000000ff0f00720c */ /* 0x000fda0000705670 */
[----:B------:R-:W-:Y:S05]  /*0db0*/  @!P0 BRA `(.L_x_8) ;  /* 0x0000000000708947 */ /* 0x000fea0003800000 */
.L_x_4:
[C---:B------:R-:W-:Y:S02]  /*0dc0*/  VIADD R18, R14.reuse, 0x1 ;  /* 0x000000010e127836 */ /* 0x040fe40000000000 */
[----:B------:R-:W-:Y:S02]  /*0dd0*/  VIADD R20, R14, 0x2 ;  /* 0x000000020e147836 */ /* 0x000fe40000000000 */
[----:B------:R-:W-:Y:S01]  /*0de0*/  VIADD R15, R15, 0x4 ;  /* 0x000000040f0f7836 */ /* 0x000fe20000000000 */
[----:B-1----:R-:W-:Y:S01]  /*0df0*/  ISETP.GE.AND P0, PT, R18, UR5, PT ;  /* 0x0000000512007c0c */ /* 0x002fe2000bf06270 */
[----:B------:R-:W-:Y:S01]  /*0e00*/  VIADD R13, R13, 0x4 ;  /* 0x000000040d0d7836 */ /* 0x000fe20000000000 */
[----:B------:R-:W-:Y:S01]  /*0e10*/  ISETP.GE.AND P3, PT, R20, UR5, PT ;  /* 0x0000000514007c0c */ /* 0x000fe2000bf66270 */
[C---:B------:R-:W-:Y:S02]  /*0e20*/  VIADD R20, R14.reuse, 0x3 ;  /* 0x000000030e147836 */ /* 0x040fe40000000000 */
[----:B------:R-:W-:-:S08]  /*0e30*/  VIADD R14, R14, 0x4 ;  /* 0x000000040e0e7836 */ /* 0x000fd00000000000 */
[----:B------:R-:W-:-:S05]  /*0e40*/  @!P0 IMAD R18, R6, 0x4, R17 ;  /* 0x0000000406128824 */ /* 0x000fca00078e0211 */
[----:B------:R-:W0:Y:S02]  /*0e50*/  @!P0 LDS R19, [R18] ;  /* 0x0000000012138984 */ /* 0x000e240000000800 */
[----:B0-23--:R-:W-:Y:S01]  /*0e60*/  @!P0 FMNMX R12, R12, R19, !PT ;  /* 0x000000130c0c8209 */ /* 0x00dfe20007800000 */
        /* <DEDUP_REMOVED lines=9> */
[----:B------:R-:W0:Y:S02]  /*0f00*/  @!P0 LDS R21, [R20] ;  /* 0x0000000014158984 */ /* 0x000e240000000800 */
[----:B0-----:R-:W-:-:S05]  /*0f10*/  @!P0 FMNMX R12, R12, R21, !PT ;  /* 0x000000150c0c8209 */ /* 0x001fca0007800000 */
[----:B------:R-:W-:Y:S01]  /*0f20*/  @!P0 STS [R11], R12 ;  /* 0x0000000c0b008388 */ /* 0x000fe20000000800 */
[----:B------:R-:W-:-:S03]  /*0f30*/  ISETP.NE.AND P0, PT, R15, RZ, PT ;  /* 0x000000ff0f00720c */ /* 0x000fc60003f05270 */
[----:B------:R-:W0:Y:S02]  /*0f40*/  @!P3 LDS R19, [R17] ;  /* 0x000000001113b984 */ /* 0x000e240000000800 */
[----:B0-----:R-:W-:-:S05]  /*0f50*/  @!P3 FMNMX R12, R12, R19, !PT ;  /* 0x000000130c0cb209 */ /* 0x001fca0007800000 */
[----:B------:R3:W-:Y:S03]  /*0f60*/  @!P3 STS [R11], R12 ;  /* 0x0000000c0b00b388 */ /* 0x0007e60000000800 */
[----:B------:R-:W-:Y:S05]  /*0f70*/  @P0 BRA `(.L_x_4) ;  /* 0xfffffffc00900947 */ /* 0x000fea000383ffff */
.L_x_8:
[----:B------:R-:W-:-:S07]  /*0f80*/  IADD3 R13, PT, PT, R13, -0x1, RZ ;  /* 0xffffffff0d0d7810 */ /* 0x000fce0007ffe0ff */
.L_x_3:
[----:B------:R-:W-:-:S13]  /*0f90*/  ISETP.NE.AND P0, PT, R7, RZ, PT ;  /* 0x000000ff0700720c */ /* 0x000fda0003f05270 */
[----:B------:R-:W-:Y:S05]  /*0fa0*/  @!P0 BRA `(.L_x_2) ;  /* 0x0000000000688947 */ /* 0x000fea0003800000 */
[----:B------:R-:W4:Y:S01]  /*0fb0*/  LDC R19, c[0x0][0x394] ;  /* 0x0000e500ff137b82 */ /* 0x000f220000000800 */
[----:B------:R-:W-:-:S05]  /*0fc0*/  IMAD.IADD R17, R13, 0x1, R0 ;  /* 0x000000010d117824 */ /* 0x000fca00078e0200 */
[----:B----4-:R-:W-:-:S13]  /*0fd0*/  ISETP.GE.AND P0, PT, R17, R19, PT ;  /* 0x000000131100720c */ /* 0x010fda0003f06270 */
[----:B------:R-:W-:-:S04]  /*0fe0*/  @!P0 IMAD R15, R6, R13, RZ ;  /* 0x0000000d060f8224 */ /* 0x000fc800078e02ff */
[----:B------:R-:W-:-:S06]  /*0ff0*/  @!P0 IMAD R15, R15, 0x4, R8 ;  /* 0x000000040f0f8824 */ /* 0x000fcc00078e0208 */
[----:B------:R-:W0:Y:S02]  /*1000*/  @!P0 LDS R15, [R15] ;  /* 0x000000000f0f8984 */ /* 0x000e240000000800 */
[----:B0-23--:R-:W-:-:S05]  /*1010*/  @!P0 FMNMX R12, R12, R15, !PT ;  /* 0x0000000f0c0c8209 */ /* 0x00dfca0007800000 */
[----:B------:R4:W-:Y:S01]  /*1020*/  @!P0 STS [R11], R12 ;  /* 0x0000000c0b008388 */ /* 0x0009e20000000800 */
[----:B------:R-:W-:-:S13]  /*1030*/  ISETP.NE.AND P0, PT, R7, 0x1, PT ;  /* 0x000000010700780c */ /* 0x000fda0003f05270 */
[----:B----4-:R-:W-:Y:S05]  /*1040*/  @!P0 BRA `(.L_x_2) ;  /* 0x0000000000408947 */ /* 0x010fea0003800000 */
[----:B------:R-:W-:-:S05]  /*1050*/  VIADD R14, R17, 0x1 ;  /* 0x00000001110e7836 */ /* 0x000fca0000000000 */
[----:B------:R-:W-:Y:S01]  /*1060*/  ISETP.GE.AND P3, PT, R14, R19, PT ;  /* 0x000000130e00720c */ /* 0x000fe20003f66270 */
[----:B------:R-:W-:-:S05]  /*1070*/  VIADD R14, R17, 0x2 ;  /* 0x00000002110e7836 */ /* 0x000fca0000000000 */
[----:B------:R-:W-:-:S04]  /*1080*/  ISETP.GE.AND P0, PT, R14, R19, PT ;  /* 0x000000130e00720c */ /* 0x000fc80003f06270 */
[----:B------:R-:W-:-:S03]  /*1090*/  ISETP.EQ.OR P0, PT, R7, 0x2, P0 ;  /* 0x000000020700780c */ /* 0x000fc60000702670 */
[----:B------:R-:W-:-:S04]  /*10a0*/  @!P3 IMAD R15, R6, R13, R6 ;  /* 0x0000000d060fb224 */ /* 0x000fc800078e0206 */
[----:B------:R-:W-:-:S06]  /*10b0*/  @!P3 IMAD R15, R15, 0x4, R8 ;  /* 0x000000040f0fb824 */ /* 0x000fcc00078e0208 */
[----:B------:R-:W0:Y:S01]  /*10c0*/  @!P3 LDS R15, [R15] ;  /* 0x000000000f0fb984 */ /* 0x000e220000000800 */
[----:B------:R-:W-:-:S04]  /*10d0*/  @!P0 VIADD R13, R13, 0x2 ;  /* 0x000000020d0d8836 */ /* 0x000fc80000000000 */
[----:B------:R-:W-:-:S04]  /*10e0*/  @!P0 IMAD R13, R13, R6, RZ ;  /* 0x000000060d0d8224 */ /* 0x000fc800078e02ff */
[----:B------:R-:W-:Y:S01]  /*10f0*/  @!P0 IMAD R13, R13, 0x4, R8 ;  /* 0x000000040d0d8824 */ /* 0x000fe200078e0208 */
[----:B0-----:R-:W-:-:S05]  /*1100*/  @!P3 FMNMX R12, R12, R15, !PT ;  /* 0x0000000f0c0cb209 */ /* 0x001fca0007800000 */
[----:B------:R-:W-:Y:S04]  /*1110*/  @!P3 STS [R11], R12 ;  /* 0x0000000c0b00b388 */ /* 0x000fe80000000800 */
[----:B------:R-:W0:Y:S02]  /*1120*/  @!P0 LDS R13, [R13] ;  /* 0x000000000d0d8984 */ /* 0x000e240000000800 */
[----:B0-----:R-:W-:-:S05]  /*1130*/  @!P0 FMNMX R12, R12, R13, !PT ;  /* 0x0000000d0c0c8209 */ /* 0x001fca0007800000 */
[----:B------:R4:W-:Y:S02]  /*1140*/  @!P0 STS [R11], R12 ;  /* 0x0000000c0b008388 */ /* 0x0009e40000000800 */
.L_x_2:
[----:B------:R-:W5:Y:S02]  /*1150*/  LDG.E R13, desc[UR6][R2.64] ;  /* 0x00000006020d7981 */ /* 0x000f64000c1e1900 */
[----:B-----5:R-:W-:-:S05]  /*1160*/  FMNMX R13, R13, R12, !PT ;  /* 0x0000000c0d0d7209 */ /* 0x020fca0007800000 */
[----:B------:R0:W-:Y:S02]  /*1170*/  STG.E desc[UR6][R2.64], R13 ;  /* 0x0000000d02007986 */ /* 0x0001e4000c101906 */
.L_x_1:
[----:B-1----:R-:W-:Y:S05]  /*1180*/  BSYNC.RECONVERGENT B0 ;  /* 0x0000000000007941 */ /* 0x002fea0003800200 */
.L_x_0:
[----:B------:R-:W1:Y:S01]  /*1190*/  LDCU UR4, c[0x0][0x394] ;  /* 0x00007280ff0477ac */ /* 0x000e620008000800 */
[----:B------:R-:W-:Y:S01]  /*11a0*/  IMAD.IADD R0, R6, 0x1, R0 ;  /* 0x0000000106007824 */ /* 0x000fe200078e0200 */
[----:B------:R-:W-:Y:S04]  /*11b0*/  BAR.SYNC.DEFER_BLOCKING 0x0 ;  /* 0x0000000000007b1d */ /* 0x000fe80000010000 */
[----:B-1----:R-:W-:-:S13]  /*11c0*/  ISETP.GE.AND P0, PT, R0, UR4, PT ;  /* 0x0000000400007c0c */ /* 0x002fda000bf06270 */
[----:B------:R-:W-:Y:S05]  /*11d0*/  @!P0 BRA `(.L_x_9) ;  /* 0xfffffff000008947 */ /* 0x000fea000383ffff */
[----:B------:R-:W-:Y:S05]  /*11e0*/  EXIT ;  /* 0x000000000000794d */ /* 0x000fea0003800000 */
.L_x_10:
[----:B------:R-:W-:-:S00]  /*11f0*/  BRA `(.L_x_10) ;  /* 0xfffffffc00fc7947 */ /* 0x000fc0000383ffff */
[----:B------:R-:W-:-:S00]  /*1200*/  NOP ;  /* 0x0000000000007918 */ /* 0x000fc00000000000 */
[----:B------:R-:W-:-:S00]  /*1210*/  NOP ;  /* 0x0000000000007918 */ /* 0x000fc00000000000 */
[----:B------:R-:W-:-:S00]  /*1220*/  NOP ;  /* 0x0000000000007918 */ /* 0x000fc00000000000 */
[----:B------:R-:W-:-:S00]  /*1230*/  NOP ;  /* 0x0000000000007918 */ /* 0x000fc00000000000 */
[----:B------:R-:W-:-:S00]  /*1240*/  NOP ;  /* 0x0000000000007918 */ /* 0x000fc00000000000 */
[----:B------:R-:W-:-:S00]  /*1250*/  NOP ;  /* 0x0000000000007918 */ /* 0x000fc00000000000 */
[----:B------:R-:W-:-:S00]  /*1260*/  NOP ;  /* 0x0000000000007918 */ /* 0x000fc00000000000 */
[----:B------:R-:W-:-:S00]  /*1270*/  NOP ;  /* 0x0000000000007918 */ /* 0x000fc00000000000 */
.L_x_11:


//--------------------- .nv.shared._Z17apply_rows_max_cmPfS_ii --------------------------
	.section	.nv.shared._Z17apply_rows_max_cmPfS_ii,"aw",@nobits
	.sectionflags	@""
	.align	16
	.zero		1024


//--------------------- .nv.shared.reserved.0     --------------------------
	.section	.nv.shared.reserved.0,"aw",@nobits
	.weak		__nv_reservedSMEM_offset_0_alias
	.size		__nv_reservedSMEM_offset_0_alias, 0, 64
	.other		__nv_reservedSMEM_offset_0_alias,@"STO_CUDA_RESERVED_SHARED STV_DEFAULT"
__nv_reservedSMEM_offset_0_alias:
	.zero		0
	.zero		64


//--------------------- .nv.constant0._Z17apply_rows_max_cmPfS_ii --------------------------
	.section	.nv.constant0._Z17apply_rows_max_cmPfS_ii,"a",@progbits
	.sectionflags	@""
	.align	4
.nv.constant0._Z17apply_rows_max_cmPfS_ii:
	.zero		920


//--------------------- SYMBOLS --------------------------

	.type		.nv.reservedSmem.offset0,@object
	.size		.nv.reservedSmem.offset0,0x4
	.type		.nv.reservedSmem.cap,@object
	.size		.nv.reservedSmem.cap,0x4
